	.headerflags	@"EF_CUDA_TEXMODE_UNIFIED EF_CUDA_64BIT_ADDRESS EF_CUDA_ACCELERATORS EF_CUDA_SM90 EF_CUDA_VIRTUAL_SM(EF_CUDA_SM90)"
	.elftype	@"ET_EXEC"


//--------------------- .nv.info                  --------------------------
	.section	.nv.info,"",@"SHT_CUDA_INFO"
	.align	4


	//----- nvinfo : EIATTR_REGCOUNT
	.align		4
        /*0000*/ 	.byte	0x04, 0x2f
        /*0002*/ 	.short	(.L_1 - .L_0)
	.align		4
.L_0:
        /*0004*/ 	.word	index@(triton_per_fused_div_pow_sum_1)
        /*0008*/ 	.word	0x00000010


	//----- nvinfo : EIATTR_MIN_STACK_SIZE
	.align		4
.L_1:
        /*000c*/ 	.byte	0x04, 0x12
        /*000e*/ 	.short	(.L_3 - .L_2)
	.align		4
.L_2:
        /*0010*/ 	.word	index@(triton_per_fused_div_pow_sum_1)
        /*0014*/ 	.word	0x00000000


	//----- nvinfo : EIATTR_FRAME_SIZE
	.align		4
.L_3:
        /*0018*/ 	.byte	0x04, 0x11
        /*001a*/ 	.short	(.L_5 - .L_4)
	.align		4
.L_4:
        /*001c*/ 	.word	index@(triton_per_fused_div_pow_sum_1)
        /*0020*/ 	.word	0x00000000


	//----- nvinfo : EIATTR_MIN_STACK_SIZE
	.align		4
.L_5:
        /*0024*/ 	.byte	0x04, 0x12
        /*0026*/ 	.short	(.L_7 - .L_6)
	.align		4
.L_6:
        /*0028*/ 	.word	index@(triton_per_fused_div_pow_sum_1)
        /*002c*/ 	.word	0x00000000
.L_7:


//--------------------- .nv.info.triton_per_fused_div_pow_sum_1 --------------------------
	.section	.nv.info.triton_per_fused_div_pow_sum_1,"",@"SHT_CUDA_INFO"
	.sectionflags	@""
	.align	4


	//----- nvinfo : EIATTR_CUDA_API_VERSION
	.align		4
        /*0000*/ 	.byte	0x04, 0x37
        /*0002*/ 	.short	(.L_9 - .L_8)
.L_8:
        /*0004*/ 	.word	0x0000007c


	//----- nvinfo : EIATTR_KPARAM_INFO
	.align		4
.L_9:
        /*0008*/ 	.byte	0x04, 0x17
        /*000a*/ 	.short	(.L_11 - .L_10)
.L_10:
        /*000c*/ 	.word	0x00000000
        /*0010*/ 	.short	0x0003
        /*0012*/ 	.short	0x0018
        /*0014*/ 	.byte	0x00, 0xf0, 0x11, 0x00


	//----- nvinfo : EIATTR_KPARAM_INFO
	.align		4
.L_11:
        /*0018*/ 	.byte	0x04, 0x17
        /*001a*/ 	.short	(.L_13 - .L_12)
.L_12:
        /*001c*/ 	.word	0x00000000
        /*0020*/ 	.short	0x0002
        /*0022*/ 	.short	0x0010
        /*0024*/ 	.byte	0x00, 0xf4, 0x21, 0x00


	//----- nvinfo : EIATTR_KPARAM_INFO
	.align		4
.L_13:
        /*0028*/ 	.byte	0x04, 0x17
        /*002a*/ 	.short	(.L_15 - .L_14)
.L_14:
        /*002c*/ 	.word	0x00000000
        /*0030*/ 	.short	0x0001
        /*0032*/ 	.short	0x0008
        /*0034*/ 	.byte	0x00, 0xf4, 0x21, 0x00


	//----- nvinfo : EIATTR_KPARAM_INFO
	.align		4
.L_15:
        /*0038*/ 	.byte	0x04, 0x17
        /*003a*/ 	.short	(.L_17 - .L_16)
.L_16:
        /*003c*/ 	.word	0x00000000
        /*0040*/ 	.short	0x0000
        /*0042*/ 	.short	0x0000
        /*0044*/ 	.byte	0x00, 0xf4, 0x21, 0x00


	//----- nvinfo : EIATTR_SPARSE_MMA_MASK
	.align		4
.L_17:
        /*0048*/ 	.byte	0x03, 0x50
        /*004a*/ 	.short	0x0000


	//----- nvinfo : EIATTR_MAXREG_COUNT
	.align		4
        /*004c*/ 	.byte	0x03, 0x1b
        /*004e*/ 	.short	0x00ff


	//----- nvinfo : EIATTR_COOP_GROUP_MASK_REGIDS
	.align		4
        /*0050*/ 	.byte	0x04, 0x29
        /*0052*/ 	.short	(.L_19 - .L_18)


	//   ....[0]....
.L_18:
        /*0054*/ 	.word	0xffffffff


	//   ....[1]....
        /*0058*/ 	.word	0xffffffff


	//   ....[2]....
        /*005c*/ 	.word	0xffffffff


	//   ....[3]....
        /*0060*/ 	.word	0xffffffff


	//   ....[4]....
        /*0064*/ 	.word	0xffffffff


	//   ....[5]....
        /*0068*/ 	.word	0xffffffff


	//----- nvinfo : EIATTR_COOP_GROUP_INSTR_OFFSETS
	.align		4
.L_19:
        /*006c*/ 	.byte	0x04, 0x28
        /*006e*/ 	.short	(.L_21 - .L_20)


	//   ....[0]....
.L_20:
        /*0070*/ 	.word	0x00000310


	//   ....[1]....
        /*0074*/ 	.word	0x00000330


	//   ....[2]....
        /*0078*/ 	.word	0x00000350


	//   ....[3]....
        /*007c*/ 	.word	0x00000370


	//   ....[4]....
        /*0080*/ 	.word	0x000003a0


	//   ....[5]....
        /*0084*/ 	.word	0x00000450


	//----- nvinfo : EIATTR_EXIT_INSTR_OFFSETS
	.align		4
.L_21:
        /*0088*/ 	.byte	0x04, 0x1c
        /*008a*/ 	.short	(.L_23 - .L_22)


	//   ....[0]....
.L_22:
        /*008c*/ 	.word	0x000004b0


	//   ....[1]....
        /*0090*/ 	.word	0x000004f0


	//----- nvinfo : EIATTR_REQNTID
	.align		4
.L_23:
        /*0094*/ 	.byte	0x04, 0x10
        /*0096*/ 	.short	(.L_25 - .L_24)
.L_24:
        /*0098*/ 	.word	0x00000040
        /*009c*/ 	.word	0x00000001
        /*00a0*/ 	.word	0x00000001


	//----- nvinfo : EIATTR_CBANK_PARAM_SIZE
	.align		4
.L_25:
        /*00a4*/ 	.byte	0x03, 0x19
        /*00a6*/ 	.short	0x001c


	//----- nvinfo : EIATTR_PARAM_CBANK
	.align		4
        /*00a8*/ 	.byte	0x04, 0x0a
        /*00aa*/ 	.short	(.L_27 - .L_26)
	.align		4
.L_26:
        /*00ac*/ 	.word	index@(.nv.constant0.triton_per_fused_div_pow_sum_1)
        /*00b0*/ 	.short	0x0210
        /*00b2*/ 	.short	0x001c


	//----- nvinfo : EIATTR_SW_WAR
	.align		4
.L_27:
        /*00b4*/ 	.byte	0x04, 0x36
        /*00b6*/ 	.short	(.L_29 - .L_28)
.L_28:
        /*00b8*/ 	.word	0x00000008
.L_29:


//--------------------- .nv.callgraph             --------------------------
	.section	.nv.callgraph,"",@"SHT_CUDA_CALLGRAPH"
	.align	4
	.sectionentsize	8
	.align		4
        /*0000*/ 	.word	0x00000000
	.align		4
        /*0004*/ 	.word	0xffffffff
	.align		4
        /*0008*/ 	.word	0x00000000
	.align		4
        /*000c*/ 	.word	0xfffffffe
	.align		4
        /*0010*/ 	.word	0x00000000
	.align		4
        /*0014*/ 	.word	0xfffffffd
	.align		4
        /*0018*/ 	.word	0x00000000
	.align		4
        /*001c*/ 	.word	0xfffffffc


//--------------------- .text.triton_per_fused_div_pow_sum_1 --------------------------
	.section	.text.triton_per_fused_div_pow_sum_1,"ax",@progbits
	.sectionflags	@"SHF_BARRIERS=1"
	.align	128
        .global         triton_per_fused_div_pow_sum_1
        .type           triton_per_fused_div_pow_sum_1,@function
        .size           triton_per_fused_div_pow_sum_1,(.L_x_1 - triton_per_fused_div_pow_sum_1)
        .other          triton_per_fused_div_pow_sum_1,@"STO_CUDA_ENTRY STV_DEFAULT"
triton_per_fused_div_pow_sum_1:
.text.triton_per_fused_div_pow_sum_1:
[----:B------:R-:W0:Y:S02]  /*0000*/  LDC R1, c[0x0][0x28] ;  /* 0x00000a00ff017b82 */ /* 0x000e240000000800 */
[----:B------:R-:W1:Y:S01]  /*0010*/  S2R R13, SR_TID.X ;  /* 0x00000000000d7919 */ /* 0x000e620000002100 */
[----:B------:R-:W2:Y:S01]  /*0020*/  LDC.64 R4, c[0x0][0x218] ;  /* 0x00008600ff047b82 */ /* 0x000ea20000000a00 */
[----:B------:R-:W-:-:S07]  /*0030*/  ULDC.64 UR6, c[0x0][0x208] ;  /* 0x0000820000067ab9 */ /* 0x000fce0000000a00 */
[----:B------:R-:W3:Y:S01]  /*0040*/  LDC.64 R8, c[0x0][0x210] ;  /* 0x00008400ff087b82 */ /* 0x000ee20000000a00 */
[----:B-1----:R-:W-:Y:S01]  /*0050*/  SHF.L.U32 R0, R13, 0x2, RZ ;  /* 0x000000020d007819 */ /* 0x002fe200000006ff */
[----:B---3--:R-:W3:Y:S03]  /*0060*/  LDG.E.EL.128 R8, desc[UR6][R8.64] ;  /* 0x0000000608087981 */ /* 0x008ee6000c2e1d00 */
[----:B------:R-:W-:-:S05]  /*0070*/  LOP3.LUT R3, R0, 0xfc, RZ, 0xc0, !PT ;  /* 0x000000fc00037812 */ /* 0x000fca00078ec0ff */
[----:B--2---:R-:W-:-:S06]  /*0080*/  IMAD.WIDE.U32 R4, R3, 0x4, R4 ;  /* 0x0000000403047825 */ /* 0x004fcc00078e0004 */
[----:B------:R-:W2:Y:S01]  /*0090*/  LDG.E.128 R4, desc[UR6][R4.64] ;  /* 0x0000000604047981 */ /* 0x000ea2000c1e1d00 */
[----:B------:R-:W1:Y:S01]  /*00a0*/  S2UR UR5, SR_CgaCtaId ;  /* 0x00000000000579c3 */ /* 0x000e620000008800 */
[----:B------:R-:W-:Y:S02]  /*00b0*/  UMOV UR4, 0x400 ;  /* 0x0000040000047882 */ /* 0x000fe40000000000 */
[----:B-1----:R-:W-:Y:S01]  /*00c0*/  UPRMT UR4, UR5, 0x654, UR4 ;  /* 0x0000065405047896 */ /* 0x002fe20008000004 */
[----:B--2---:R-:W-:Y:S01]  /*00d0*/  FMUL R12, R5, R5 ;  /* 0x00000005050c7220 */ /* 0x004fe20000400000 */
[----:B------:R-:W-:-:S04]  /*00e0*/  FMUL R3, R4, R4 ;  /* 0x0000000404037220 */ /* 0x000fc80000400000 */
[----:B------:R-:W-:Y:S01]  /*00f0*/  FSETP.GT.AND P6, PT, R12, 8.50705917302346158658e+37, PT ;  /* 0x7e8000000c00780b */ /* 0x000fe20003fc4000 */
[----:B------:R-:W-:Y:S01]  /*0100*/  FMUL R6, R6, R6 ;  /* 0x0000000606067220 */ /* 0x000fe20000400000 */
[----:B------:R-:W-:Y:S02]  /*0110*/  FSETP.GEU.AND P5, PT, R12, 1.175494350822287508e-38, PT ;  /* 0x008000000c00780b */ /* 0x000fe40003fae000 */
[----:B------:R-:W-:Y:S01]  /*0120*/  FSETP.GT.AND P4, PT, R3, 8.50705917302346158658e+37, PT ;  /* 0x7e8000000300780b */ /* 0x000fe20003f84000 */
[----:B------:R-:W-:Y:S01]  /*0130*/  FMUL R7, R7, R7 ;  /* 0x0000000707077220 */ /* 0x000fe20000400000 */
[----:B------:R-:W-:Y:S02]  /*0140*/  FSETP.GEU.AND P3, PT, R3, 1.175494350822287508e-38, PT ;  /* 0x008000000300780b */ /* 0x000fe40003f6e000 */
[C---:B------:R-:W-:Y:S02]  /*0150*/  FSETP.GT.AND P2, PT, R6.reuse, 8.50705917302346158658e+37, PT ;  /* 0x7e8000000600780b */ /* 0x040fe40003f44000 */
[----:B------:R-:W-:-:S02]  /*0160*/  FSETP.GEU.AND P0, PT, R6, 1.175494350822287508e-38, PT ;  /* 0x008000000600780b */ /* 0x000fc40003f0e000 */
[----:B------:R-:W-:Y:S01]  /*0170*/  FSETP.GT.AND P1, PT, R7, 8.50705917302346158658e+37, PT ;  /* 0x7e8000000700780b */ /* 0x000fe20003f24000 */
[----:B------:R-:W-:Y:S01]  /*0180*/  @P6 FMUL R12, R12, 0.25 ;  /* 0x3e8000000c0c6820 */ /* 0x000fe20000400000 */
[----:B---3--:R-:W-:Y:S01]  /*0190*/  @P6 FMUL R9, R9, 0.25 ;  /* 0x3e80000009096820 */ /* 0x008fe20000400000 */
[----:B------:R-:W-:Y:S02]  /*01a0*/  FSETP.GEU.AND P6, PT, R7, 1.175494350822287508e-38, PT ;  /* 0x008000000700780b */ /* 0x000fe40003fce000 */
[----:B------:R-:W-:Y:S01]  /*01b0*/  @!P5 FMUL R12, R12, 16777216 ;  /* 0x4b8000000c0cd820 */ /* 0x000fe20000400000 */
[----:B------:R-:W-:-:S04]  /*01c0*/  @P4 FMUL R3, R3, 0.25 ;  /* 0x3e80000003034820 */ /* 0x000fc80000400000 */
[----:B------:R-:W-:Y:S01]  /*01d0*/  @!P3 FMUL R3, R3, 16777216 ;  /* 0x4b8000000303b820 */ /* 0x000fe20000400000 */
[----:B------:R-:W1:Y:S01]  /*01e0*/  MUFU.RCP R12, R12 ;  /* 0x0000000c000c7308 */ /* 0x000e620000001000 */
[----:B------:R-:W-:Y:S01]  /*01f0*/  @P2 FMUL R6, R6, 0.25 ;  /* 0x3e80000006062820 */ /* 0x000fe20000400000 */
[----:B------:R-:W-:-:S03]  /*0200*/  @P1 FMUL R7, R7, 0.25 ;  /* 0x3e80000007071820 */ /* 0x000fc60000400000 */
[----:B------:R-:W-:-:S03]  /*0210*/  @!P0 FMUL R6, R6, 16777216 ;  /* 0x4b80000006068820 */ /* 0x000fc60000400000 */
[----:B------:R-:W2:Y:S01]  /*0220*/  MUFU.RCP R3, R3 ;  /* 0x0000000300037308 */ /* 0x000ea20000001000 */
[----:B------:R-:W-:Y:S01]  /*0230*/  @!P6 FMUL R7, R7, 16777216 ;  /* 0x4b8000000707e820 */ /* 0x000fe20000400000 */
[----:B------:R-:W-:Y:S01]  /*0240*/  @!P5 FMUL R9, R9, 16777216 ;  /* 0x4b8000000909d820 */ /* 0x000fe20000400000 */
[----:B------:R-:W-:-:S05]  /*0250*/  @P4 FMUL R8, R8, 0.25 ;  /* 0x3e80000008084820 */ /* 0x000fca0000400000 */
[----:B------:R-:W3:Y:S01]  /*0260*/  MUFU.RCP R5, R6 ;  /* 0x0000000600057308 */ /* 0x000ee20000001000 */
[----:B-1----:R-:W-:Y:S01]  /*0270*/  FMUL R12, R12, R9 ;  /* 0x000000090c0c7220 */ /* 0x002fe20000400000 */
[----:B------:R-:W-:Y:S01]  /*0280*/  @!P3 FMUL R8, R8, 16777216 ;  /* 0x4b8000000808b820 */ /* 0x000fe20000400000 */
[----:B------:R-:W-:-:S05]  /*0290*/  @P2 FMUL R10, R10, 0.25 ;  /* 0x3e8000000a0a2820 */ /* 0x000fca0000400000 */
[----:B------:R-:W1:Y:S01]  /*02a0*/  MUFU.RCP R4, R7 ;  /* 0x0000000700047308 */ /* 0x000e620000001000 */
[----:B--2---:R-:W-:Y:S01]  /*02b0*/  FFMA R12, R3, R8, R12 ;  /* 0x00000008030c7223 */ /* 0x004fe2000000000c */
[----:B------:R-:W-:Y:S01]  /*02c0*/  @P1 FMUL R11, R11, 0.25 ;  /* 0x3e8000000b0b1820 */ /* 0x000fe20000400000 */
[----:B------:R-:W-:-:S03]  /*02d0*/  @!P0 FMUL R10, R10, 16777216 ;  /* 0x4b8000000a0a8820 */ /* 0x000fc60000400000 */
[----:B------:R-:W-:Y:S01]  /*02e0*/  @!P6 FMUL R11, R11, 16777216 ;  /* 0x4b8000000b0be820 */ /* 0x000fe20000400000 */
[----:B---3--:R-:W-:-:S04]  /*02f0*/  FFMA R5, R5, R10, R12 ;  /* 0x0000000a05057223 */ /* 0x008fc8000000000c */
[----:B-1----:R-:W-:-:S05]  /*0300*/  FFMA R4, R4, R11, R5 ;  /* 0x0000000b04047223 */ /* 0x002fca0000000005 */
[----:B------:R-:W1:Y:S02]  /*0310*/  SHFL.BFLY PT, R3, R4, 0x10, 0x1f ;  /* 0x0e001f0004037f89 */ /* 0x000e6400000e0000 */
[----:B-1----:R-:W-:-:S05]  /*0320*/  FADD R3, R4, R3 ;  /* 0x0000000304037221 */ /* 0x002fca0000000000 */
[----:B------:R-:W1:Y:S02]  /*0330*/  SHFL.BFLY PT, R6, R3, 0x8, 0x1f ;  /* 0x0d001f0003067f89 */ /* 0x000e6400000e0000 */
[----:B-1----:R-:W-:-:S05]  /*0340*/  FADD R6, R3, R6 ;  /* 0x0000000603067221 */ /* 0x002fca0000000000 */
[----:B------:R-:W1:Y:S02]  /*0350*/  SHFL.BFLY PT, R5, R6, 0x4, 0x1f ;  /* 0x0c801f0006057f89 */ /* 0x000e6400000e0000 */
[----:B-1----:R-:W-:-:S05]  /*0360*/  FADD R5, R6, R5 ;  /* 0x0000000506057221 */ /* 0x002fca0000000000 */
[----:B------:R-:W1:Y:S01]  /*0370*/  SHFL.BFLY PT, R8, R5, 0x2, 0x1f ;  /* 0x0c401f0005087f89 */ /* 0x000e6200000e0000 */
[----:B------:R-:W-:Y:S01]  /*0380*/  LOP3.LUT P0, RZ, R13, 0x1f, RZ, 0xc0, !PT ;  /* 0x0000001f0dff7812 */ /* 0x000fe2000780c0ff */
[----:B-1----:R-:W-:-:S05]  /*0390*/  FADD R8, R5, R8 ;  /* 0x0000000805087221 */ /* 0x002fca0000000000 */
[----:B------:R-:W1:Y:S01]  /*03a0*/  SHFL.BFLY PT, R7, R8, 0x1, 0x1f ;  /* 0x0c201f0008077f89 */ /* 0x000e6200000e0000 */
[----:B------:R-:W-:-:S04]  /*03b0*/  SHF.R.U32.HI R3, RZ, 0x3, R13 ;  /* 0x00000003ff037819 */ /* 0x000fc8000001160d */
[----:B------:R-:W-:Y:S02]  /*03c0*/  LOP3.LUT R4, R3, 0x4, RZ, 0xc0, !PT ;  /* 0x0000000403047812 */ /* 0x000fe400078ec0ff */
[----:B------:R-:W-:Y:S01]  /*03d0*/  ISETP.GE.AND P1, PT, R13, 0x2, PT ;  /* 0x000000020d00780c */ /* 0x000fe20003f26270 */
[----:B-1----:R-:W-:-:S05]  /*03e0*/  FADD R7, R8, R7 ;  /* 0x0000000708077221 */ /* 0x002fca0000000000 */
[----:B------:R-:W-:Y:S01]  /*03f0*/  @!P0 STS [R4+UR4], R7 ;  /* 0x0000000704008988 */ /* 0x000fe20008000804 */
[----:B------:R-:W-:Y:S06]  /*0400*/  BAR.SYNC.DEFER_BLOCKING 0x0 ;  /* 0x0000000000007b1d */ /* 0x000fec0000010000 */
[----:B------:R-:W1:Y:S01]  /*0410*/  @!P1 LDS R2, [R0+UR4] ;  /* 0x0000000400029984 */ /* 0x000e620008000800 */
[----:B------:R-:W-:-:S04]  /*0420*/  LOP3.LUT R5, R13, 0x1, RZ, 0xc0, !PT ;  /* 0x000000010d057812 */ /* 0x000fc800078ec0ff */
[----:B------:R-:W-:-:S04]  /*0430*/  ISETP.NE.U32.AND P0, PT, R5, 0x1, PT ;  /* 0x000000010500780c */ /* 0x000fc80003f05070 */
[----:B------:R-:W-:Y:S01]  /*0440*/  ISETP.LT.AND P0, PT, R13, 0x2, P0 ;  /* 0x000000020d00780c */ /* 0x000fe20000701270 */
[----:B-1----:R-:W1:Y:S02]  /*0450*/  SHFL.BFLY PT, R3, R2, 0x1, 0x1f ;  /* 0x0c201f0002037f89 */ /* 0x002e6400000e0000 */
[----:B-1----:R-:W-:-:S10]  /*0460*/  FADD R3, R2, R3 ;  /* 0x0000000302037221 */ /* 0x002fd40000000000 */
[----:B------:R1:W-:Y:S01]  /*0470*/  @P0 STS [R0+UR4], R3 ;  /* 0x0000000300000988 */ /* 0x0003e20008000804 */
[----:B------:R-:W-:Y:S01]  /*0480*/  BAR.SYNC.DEFER_BLOCKING 0x0 ;  /* 0x0000000000007b1d */ /* 0x000fe20000010000 */
[----:B------:R-:W-:-:S05]  /*0490*/  LOP3.LUT P0, RZ, R13, 0x3f, RZ, 0xc0, !PT ;  /* 0x0000003f0dff7812 */ /* 0x000fca000780c0ff */
[----:B------:R-:W2:Y:S08]  /*04a0*/  LDS R5, [UR4] ;  /* 0x00000004ff057984 */ /* 0x000eb00008000800 */
[----:B-1----:R-:W-:Y:S05]  /*04b0*/  @P0 EXIT ;  /* 0x000000000000094d */ /* 0x002fea0003800000 */
[----:B------:R-:W0:Y:S01]  /*04c0*/  LDC.64 R2, c[0x0][0x220] ;  /* 0x00008800ff027b82 */ /* 0x000e220000000a00 */
[----:B--2---:R-:W-:-:S05]  /*04d0*/  FADD R5, RZ, R5 ;  /* 0x00000005ff057221 */ /* 0x004fca0000000000 */
[----:B0-----:R-:W-:Y:S01]  /*04e0*/  STG.E desc[UR6][R2.64], R5 ;  /* 0x0000000502007986 */ /* 0x001fe2000c101906 */
[----:B------:R-:W-:Y:S05]  /*04f0*/  EXIT ;  /* 0x000000000000794d */ /* 0x000fea0003800000 */
.L_x_0:
[----:B------:R-:W-:-:S00]  /*0500*/  BRA `(.L_x_0) ;  /* 0xfffffffc00fc7947 */ /* 0x000fc0000383ffff */
[----:B------:R-:W-:-:S00]  /*0510*/  NOP ;  /* 0x0000000000007918 */ /* 0x000fc00000000000 */
        /* <DEDUP_REMOVED lines=14> */
.L_x_1:


//--------------------- .nv.shared.triton_per_fused_div_pow_sum_1 --------------------------
	.section	.nv.shared.triton_per_fused_div_pow_sum_1,"aw",@nobits
	.sectionflags	@""
	.align	16
	.zero		1024


//--------------------- .nv.constant0.triton_per_fused_div_pow_sum_1 --------------------------
	.section	.nv.constant0.triton_per_fused_div_pow_sum_1,"a",@progbits
	.sectionflags	@""
	.align	4
.nv.constant0.triton_per_fused_div_pow_sum_1:
	.zero		556
